//
// Generated by NVIDIA NVVM Compiler
//
// Compiler Build ID: CL-36424714
// Cuda compilation tools, release 13.0, V13.0.88
// Based on NVVM 20.0.0
//

.version 9.0
.target sm_100
.address_size 64

	// .globl	_Z14hello_from_gpuv
.extern .func  (.param .b32 func_retval0) vprintf
(
	.param .b64 vprintf_param_0,
	.param .b64 vprintf_param_1
)
;
.global .align 1 .b8 $str[80] = {72, 101, 108, 108, 111, 32, 87, 111, 114, 108, 100, 32, 102, 114, 111, 109, 32, 98, 108, 111, 99, 107, 45, 91, 37, 100, 47, 37, 100, 44, 32, 37, 100, 47, 37, 100, 44, 32, 37, 100, 47, 37, 100, 93, 32, 97, 110, 100, 32, 116, 104, 114, 101, 97, 100, 45, 91, 37, 100, 47, 37, 100, 44, 32, 37, 100, 47, 37, 100, 44, 32, 37, 100, 47, 37, 100, 93, 33, 10};

.visible .entry _Z14hello_from_gpuv()
{
	.local .align 16 .b8 	__local_depot0[48];
	.reg .b64 	%SP;
	.reg .b64 	%SPL;
	.reg .b32 	%r<15>;
	.reg .b64 	%rd<5>;

	mov.u64 	%SPL, __local_depot0;
	cvta.local.u64 	%SP, %SPL;
	add.u64 	%rd1, %SP, 0;
	add.u64 	%rd2, %SPL, 0;
	mov.u32 	%r1, %ctaid.x;
	mov.u32 	%r2, %ctaid.y;
	mov.u32 	%r3, %ctaid.z;
	mov.u32 	%r4, %nctaid.x;
	mov.u32 	%r5, %nctaid.y;
	mov.u32 	%r6, %nctaid.z;
	mov.u32 	%r7, %tid.x;
	mov.u32 	%r8, %tid.y;
	mov.u32 	%r9, %tid.z;
	mov.u32 	%r10, %ntid.x;
	mov.u32 	%r11, %ntid.y;
	mov.u32 	%r12, %ntid.z;
	st.local.v4.u32 	[%rd2], {%r1, %r4, %r2, %r5};
	st.local.v4.u32 	[%rd2+16], {%r3, %r6, %r7, %r10};
	st.local.v4.u32 	[%rd2+32], {%r8, %r11, %r9, %r12};
	mov.u64 	%rd3, $str;
	cvta.global.u64 	%rd4, %rd3;
	{ // callseq 0, 0
	.param .b64 param0;
	st.param.b64 	[param0], %rd4;
	.param .b64 param1;
	st.param.b64 	[param1], %rd1;
	.param .b32 retval0;
	call.uni (retval0), 
	vprintf, 
	(
	param0, 
	param1
	);
	ld.param.b32 	%r13, [retval0];
	} // callseq 0
	ret;

}


// ===== COMPILED SASS (sm_100) =====

	.target	sm_100

	.elftype	@"ET_EXEC"


//--------------------- .note.nv.tkinfo           --------------------------
	.section	.note.nv.tkinfo,"",@"SHT_NOTE"
	.sectionflags	@"SHF_NOTE_NV_TKINFO"
	.tkinfo
        /*0018*/ 	.word	0x00000002
        /*0030*/ 	.string	""
        /*0030*/ 	.string	"ptxas"
        /*0030*/ 	.string	"Cuda compilation tools, release 13.0, V13.0.88"
        /*0030*/ 	.string	"Build cuda_13.0.r13.0/compiler.36424714_0"
        /*0030*/ 	.string	"-arch sm_100 -m 64 "



//--------------------- .note.nv.cuinfo           --------------------------
	.section	.note.nv.cuinfo,"",@"SHT_NOTE"
	.sectionflags	@"SHF_NOTE_NV_CUINFO"
        /*0018*/ 	.short	0x0002
        /*001a*/ 	.short	0x0064
        /*001c*/ 	.short	0x0082
	.zero		2


//--------------------- .nv.info                  --------------------------
	.section	.nv.info,"",@"SHT_CUDA_INFO"
	.align	4


	//----- nvinfo : EIATTR_REGCOUNT
	.align		4
        /*0000*/ 	.byte	0x04, 0x2f
        /*0002*/ 	.short	(.L_2 - .L_1)
	.align		4
.L_1:
        /*0004*/ 	.word	index@(_Z14hello_from_gpuv)
        /*0008*/ 	.word	0x00000018


	//----- nvinfo : EIATTR_FRAME_SIZE
	.align		4
.L_2:
        /*000c*/ 	.byte	0x04, 0x11
        /*000e*/ 	.short	(.L_4 - .L_3)
	.align		4
.L_3:
        /*0010*/ 	.word	index@(_Z14hello_from_gpuv)
        /*0014*/ 	.word	0x00000030


	//----- nvinfo : EIATTR_MIN_STACK_SIZE
	.align		4
.L_4:
        /*0018*/ 	.byte	0x04, 0x12
        /*001a*/ 	.short	(.L_6 - .L_5)
	.align		4
.L_5:
        /*001c*/ 	.word	index@(_Z14hello_from_gpuv)
        /*0020*/ 	.word	0x00000030
.L_6:


//--------------------- .nv.compat                --------------------------
	.section	.nv.compat,"",@"SHT_CUDA_COMPAT_INFO"
	.align	4
        /*0000*/ 	.byte	0x02, 0x09, 0x00, 0x00, 0x02, 0x02, 0x01, 0x00, 0x02, 0x05, 0x05, 0x00, 0x03, 0x07, 0x01, 0x01
        /*0010*/ 	.byte	0x02, 0x03, 0x00, 0x00, 0x02, 0x06, 0x01, 0x00, 0x04, 0x0b, 0x08, 0x00, 0x09, 0x00, 0x00, 0x00
        /*0020*/ 	.byte	0x00, 0x00, 0x00, 0x00


//--------------------- .nv.info._Z14hello_from_gpuv --------------------------
	.section	.nv.info._Z14hello_from_gpuv,"",@"SHT_CUDA_INFO"
	.sectionflags	@""
	.align	4


	//----- nvinfo : EIATTR_CUDA_API_VERSION
	.align		4
        /*0000*/ 	.byte	0x04, 0x37
        /*0002*/ 	.short	(.L_8 - .L_7)
.L_7:
        /*0004*/ 	.word	0x00000082


	//----- nvinfo : EIATTR_SPARSE_MMA_MASK
	.align		4
.L_8:
        /*0008*/ 	.byte	0x03, 0x50
        /*000a*/ 	.short	0x0000


	//----- nvinfo : EIATTR_MAXREG_COUNT
	.align		4
        /*000c*/ 	.byte	0x03, 0x1b
        /*000e*/ 	.short	0x00ff


	//----- nvinfo : EIATTR_EXTERNS
	.align		4
        /*0010*/ 	.byte	0x04, 0x0f
        /*0012*/ 	.short	(.L_10 - .L_9)


	//   ....[0]....
	.align		4
.L_9:
        /*0014*/ 	.word	index@(vprintf)


	//----- nvinfo : EIATTR_MERCURY_ISA_VERSION
	.align		4
.L_10:
        /*0018*/ 	.byte	0x03, 0x5f
        /*001a*/ 	.short	0x0101


	//----- nvinfo : EIATTR_VRC_CTA_INIT_COUNT
	.align		4
        /*001c*/ 	.byte	0x02, 0x4a
	.zero		1
	.zero		1


	//----- nvinfo : EIATTR_SYSCALL_OFFSETS
	.align		4
        /*0020*/ 	.byte	0x04, 0x46
        /*0022*/ 	.short	(.L_12 - .L_11)


	//   ....[0]....
.L_11:
        /*0024*/ 	.word	0x000001b0


	//----- nvinfo : EIATTR_EXIT_INSTR_OFFSETS
	.align		4
.L_12:
        /*0028*/ 	.byte	0x04, 0x1c
        /*002a*/ 	.short	(.L_14 - .L_13)


	//   ....[0]....
.L_13:
        /*002c*/ 	.word	0x000001c0


	//----- nvinfo : EIATTR_SW_WAR
	.align		4
.L_14:
        /*0030*/ 	.byte	0x04, 0x36
        /*0032*/ 	.short	(.L_16 - .L_15)
.L_15:
        /*0034*/ 	.word	0x00000008
.L_16:


//--------------------- .nv.callgraph             --------------------------
	.section	.nv.callgraph,"",@"SHT_CUDA_CALLGRAPH"
	.align	4
	.sectionentsize	8
	.align		4
        /*0000*/ 	.word	0x00000000
	.align		4
        /*0004*/ 	.word	0xffffffff
	.align		4
        /*0008*/ 	.word	index@(_Z14hello_from_gpuv)
	.align		4
        /*000c*/ 	.word	index@(vprintf)
	.align		4
        /*0010*/ 	.word	0x00000000
	.align		4
        /*0014*/ 	.word	0xfffffffe
	.align		4
        /*0018*/ 	.word	0x00000000
	.align		4
        /*001c*/ 	.word	0xfffffffd
	.align		4
        /*0020*/ 	.word	0x00000000
	.align		4
        /*0024*/ 	.word	0xfffffffc


//--------------------- .nv.constant4             --------------------------
	.section	.nv.constant4,"a",@progbits
	.align	8
	.align		8
.nv.constant4:
        /*0000*/ 	.dword	vprintf
	.align		8
        /*0008*/ 	.dword	$str


//--------------------- .text._Z14hello_from_gpuv --------------------------
	.section	.text._Z14hello_from_gpuv,"ax",@progbits
	.align	128
        .global         _Z14hello_from_gpuv
        .type           _Z14hello_from_gpuv,@function
        .size           _Z14hello_from_gpuv,(.L_x_2 - _Z14hello_from_gpuv)
        .other          _Z14hello_from_gpuv,@"STO_CUDA_ENTRY STV_DEFAULT"
_Z14hello_from_gpuv:
.text._Z14hello_from_gpuv:
[----:B------:R-:W0:Y:S01]  /*0000*/  LDC R1, c[0x0][0x37c] ;  /* 0x0000df00ff017b82 */ /* 0x000e220000000800 */
[----:B------:R-:W1:Y:S01]  /*0010*/  S2R R8, SR_CTAID.X ;  /* 0x0000000000087919 */ /* 0x000e620000002500 */
[----:B------:R-:W2:Y:S06]  /*0020*/  LDCU UR5, c[0x0][0x2fc] ;  /* 0x00005f80ff0577ac */ /* 0x000eac0008000800 */
[----:B------:R-:W1:Y:S01]  /*0030*/  LDC R9, c[0x0][0x370] ;  /* 0x0000dc00ff097b82 */ /* 0x000e620000000800 */
[----:B0-----:R-:W-:Y:S01]  /*0040*/  VIADD R1, R1, 0xffffffd0 ;  /* 0xffffffd001017836 */ /* 0x001fe20000000000 */
[----:B------:R-:W1:Y:S01]  /*0050*/  S2R R10, SR_CTAID.Y ;  /* 0x00000000000a7919 */ /* 0x000e620000002600 */
[----:B------:R-:W-:Y:S01]  /*0060*/  MOV R0, 0x0 ;  /* 0x0000000000007802 */ /* 0x000fe20000000f00 */
[----:B------:R-:W0:Y:S01]  /*0070*/  LDCU UR4, c[0x0][0x2f8] ;  /* 0x00005f00ff0477ac */ /* 0x000e220008000800 */
[----:B------:R-:W3:Y:S03]  /*0080*/  S2R R12, SR_CTAID.Z ;  /* 0x00000000000c7919 */ /* 0x000ee60000002700 */
[----:B------:R-:W1:Y:S01]  /*0090*/  LDC R11, c[0x0][0x374] ;  /* 0x0000dd00ff0b7b82 */ /* 0x000e620000000800 */
[----:B------:R-:W4:Y:S01]  /*00a0*/  LDCU.64 UR6, c[0x4][0x8] ;  /* 0x01000100ff0677ac */ /* 0x000f220008000a00 */
[----:B------:R-:W3:Y:S01]  /*00b0*/  S2R R14, SR_TID.X ;  /* 0x00000000000e7919 */ /* 0x000ee20000002100 */
[----:B------:R-:W5:Y:S05]  /*00c0*/  S2R R16, SR_TID.Y ;  /* 0x0000000000107919 */ /* 0x000f6a0000002200 */
[----:B------:R-:W3:Y:S01]  /*00d0*/  LDC R13, c[0x0][0x378] ;  /* 0x0000de00ff0d7b82 */ /* 0x000ee20000000800 */
[----:B------:R-:W5:Y:S01]  /*00e0*/  S2R R18, SR_TID.Z ;  /* 0x0000000000127919 */ /* 0x000f620000002300 */
[----:B0-----:R-:W-:-:S06]  /*00f0*/  IADD3 R6, P0, PT, R1, UR4, RZ ;  /* 0x0000000401067c10 */ /* 0x001fcc000ff1e0ff */
[----:B------:R-:W3:Y:S01]  /*0100*/  LDC R15, c[0x0][0x360] ;  /* 0x0000d800ff0f7b82 */ /* 0x000ee20000000800 */
[----:B----4-:R-:W-:Y:S01]  /*0110*/  IMAD.U32 R4, RZ, RZ, UR6 ;  /* 0x00000006ff047e24 */ /* 0x010fe2000f8e00ff */
[----:B------:R-:W-:Y:S01]  /*0120*/  MOV R5, UR7 ;  /* 0x0000000700057c02 */ /* 0x000fe20008000f00 */
[----:B--2---:R-:W-:-:S05]  /*0130*/  IMAD.X R7, RZ, RZ, UR5, P0 ;  /* 0x00000005ff077e24 */ /* 0x004fca00080e06ff */
[----:B------:R-:W5:Y:S01]  /*0140*/  LDC R17, c[0x0][0x364] ;  /* 0x0000d900ff117b82 */ /* 0x000f620000000800 */
[----:B-1----:R0:W-:Y:S07]  /*0150*/  STL.128 [R1], R8 ;  /* 0x0000000801007387 */ /* 0x0021ee0000100c00 */
[----:B------:R-:W5:Y:S01]  /*0160*/  LDC R19, c[0x0][0x368] ;  /* 0x0000da00ff137b82 */ /* 0x000f620000000800 */
[----:B---3--:R0:W-:Y:S07]  /*0170*/  STL.128 [R1+0x10], R12 ;  /* 0x0000100c01007387 */ /* 0x0081ee0000100c00 */
[----:B------:R0:W1:Y:S01]  /*0180*/  LDC.64 R2, c[0x4][R0] ;  /* 0x0100000000027b82 */ /* 0x0000620000000a00 */
[----:B-----5:R0:W-:Y:S02]  /*0190*/  STL.128 [R1+0x20], R16 ;  /* 0x0000201001007387 */ /* 0x0201e40000100c00 */
[----:B------:R-:W-:-:S07]  /*01a0*/  LEPC R20, `(.L_x_0) ;  /* 0x000000001014794e */ /* 0x000fce0000000000 */
[----:B01----:R-:W-:Y:S05]  /*01b0*/  CALL.ABS.NOINC R2 ;  /* 0x0000000002007343 */ /* 0x003fea0003c00000 */
.L_x_0:
[----:B------:R-:W-:Y:S05]  /*01c0*/  EXIT ;  /* 0x000000000000794d */ /* 0x000fea0003800000 */
.L_x_1:
[----:B------:R-:W-:-:S00]  /*01d0*/  BRA `(.L_x_1) ;  /* 0xfffffffc00fc7947 */ /* 0x000fc0000383ffff */
[----:B------:R-:W-:-:S00]  /*01e0*/  NOP ;  /* 0x0000000000007918 */ /* 0x000fc00000000000 */
        /* <DEDUP_REMOVED lines=9> */
.L_x_2:


//--------------------- .nv.global.init           --------------------------
	.section	.nv.global.init,"aw",@progbits
.nv.global.init:
	.type		$str,@object
	.size		$str,(.L_0 - $str)
$str:
        /*0000*/ 	.byte	0x48, 0x65, 0x6c, 0x6c, 0x6f, 0x20, 0x57, 0x6f, 0x72, 0x6c, 0x64, 0x20, 0x66, 0x72, 0x6f, 0x6d
        /*0010*/ 	.byte	0x20, 0x62, 0x6c, 0x6f, 0x63, 0x6b, 0x2d, 0x5b, 0x25, 0x64, 0x2f, 0x25, 0x64, 0x2c, 0x20, 0x25
        /*0020*/ 	.byte	0x64, 0x2f, 0x25, 0x64, 0x2c, 0x20, 0x25, 0x64, 0x2f, 0x25, 0x64, 0x5d, 0x20, 0x61, 0x6e, 0x64
        /*0030*/ 	.byte	0x20, 0x74, 0x68, 0x72, 0x65, 0x61, 0x64, 0x2d, 0x5b, 0x25, 0x64, 0x2f, 0x25, 0x64, 0x2c, 0x20
        /*0040*/ 	.byte	0x25, 0x64, 0x2f, 0x25, 0x64, 0x2c, 0x20, 0x25, 0x64, 0x2f, 0x25, 0x64, 0x5d, 0x21, 0x0a, 0x00
.L_0:


//--------------------- .nv.shared.reserved.0     --------------------------
	.section	.nv.shared.reserved.0,"aw",@nobits
	.weak		__nv_reservedSMEM_offset_0_alias
	.size		__nv_reservedSMEM_offset_0_alias, 0, 64
	.other		__nv_reservedSMEM_offset_0_alias,@"STO_CUDA_RESERVED_SHARED STV_DEFAULT"
__nv_reservedSMEM_offset_0_alias:
	.zero		0
	.zero		64


//--------------------- .nv.constant0._Z14hello_from_gpuv --------------------------
	.section	.nv.constant0._Z14hello_from_gpuv,"a",@progbits
	.sectionflags	@""
	.align	4
.nv.constant0._Z14hello_from_gpuv:
	.zero		896


//--------------------- SYMBOLS --------------------------

	.type		.nv.reservedSmem.offset0,@object
	.size		.nv.reservedSmem.offset0,0x4
	.type		vprintf,@function
